	.headerflags	@"EF_CUDA_TEXMODE_UNIFIED EF_CUDA_64BIT_ADDRESS EF_CUDA_ACCELERATORS EF_CUDA_SM90 EF_CUDA_VIRTUAL_SM(EF_CUDA_SM90)"
	.elftype	@"ET_EXEC"


//--------------------- .nv.info                  --------------------------
	.section	.nv.info,"",@"SHT_CUDA_INFO"
	.align	4


	//----- nvinfo : EIATTR_REGCOUNT
	.align		4
        /*0000*/ 	.byte	0x04, 0x2f
        /*0002*/ 	.short	(.L_1 - .L_0)
	.align		4
.L_0:
        /*0004*/ 	.word	index@(triton_poi_fused_add_17)
        /*0008*/ 	.word	0x0000000a


	//----- nvinfo : EIATTR_MIN_STACK_SIZE
	.align		4
.L_1:
        /*000c*/ 	.byte	0x04, 0x12
        /*000e*/ 	.short	(.L_3 - .L_2)
	.align		4
.L_2:
        /*0010*/ 	.word	index@(triton_poi_fused_add_17)
        /*0014*/ 	.word	0x00000000


	//----- nvinfo : EIATTR_FRAME_SIZE
	.align		4
.L_3:
        /*0018*/ 	.byte	0x04, 0x11
        /*001a*/ 	.short	(.L_5 - .L_4)
	.align		4
.L_4:
        /*001c*/ 	.word	index@(triton_poi_fused_add_17)
        /*0020*/ 	.word	0x00000000


	//----- nvinfo : EIATTR_MIN_STACK_SIZE
	.align		4
.L_5:
        /*0024*/ 	.byte	0x04, 0x12
        /*0026*/ 	.short	(.L_7 - .L_6)
	.align		4
.L_6:
        /*0028*/ 	.word	index@(triton_poi_fused_add_17)
        /*002c*/ 	.word	0x00000000
.L_7:


//--------------------- .nv.info.triton_poi_fused_add_17 --------------------------
	.section	.nv.info.triton_poi_fused_add_17,"",@"SHT_CUDA_INFO"
	.sectionflags	@""
	.align	4


	//----- nvinfo : EIATTR_CUDA_API_VERSION
	.align		4
        /*0000*/ 	.byte	0x04, 0x37
        /*0002*/ 	.short	(.L_9 - .L_8)
.L_8:
        /*0004*/ 	.word	0x0000007c


	//----- nvinfo : EIATTR_KPARAM_INFO
	.align		4
.L_9:
        /*0008*/ 	.byte	0x04, 0x17
        /*000a*/ 	.short	(.L_11 - .L_10)
.L_10:
        /*000c*/ 	.word	0x00000000
        /*0010*/ 	.short	0x0002
        /*0012*/ 	.short	0x0010
        /*0014*/ 	.byte	0x00, 0xf0, 0x11, 0x00


	//----- nvinfo : EIATTR_KPARAM_INFO
	.align		4
.L_11:
        /*0018*/ 	.byte	0x04, 0x17
        /*001a*/ 	.short	(.L_13 - .L_12)
.L_12:
        /*001c*/ 	.word	0x00000000
        /*0020*/ 	.short	0x0001
        /*0022*/ 	.short	0x0008
        /*0024*/ 	.byte	0x00, 0xf4, 0x21, 0x00


	//----- nvinfo : EIATTR_KPARAM_INFO
	.align		4
.L_13:
        /*0028*/ 	.byte	0x04, 0x17
        /*002a*/ 	.short	(.L_15 - .L_14)
.L_14:
        /*002c*/ 	.word	0x00000000
        /*0030*/ 	.short	0x0000
        /*0032*/ 	.short	0x0000
        /*0034*/ 	.byte	0x00, 0xf4, 0x21, 0x00


	//----- nvinfo : EIATTR_SPARSE_MMA_MASK
	.align		4
.L_15:
        /*0038*/ 	.byte	0x03, 0x50
        /*003a*/ 	.short	0x0000


	//----- nvinfo : EIATTR_MAXREG_COUNT
	.align		4
        /*003c*/ 	.byte	0x03, 0x1b
        /*003e*/ 	.short	0x00ff


	//----- nvinfo : EIATTR_EXIT_INSTR_OFFSETS
	.align		4
        /*0040*/ 	.byte	0x04, 0x1c
        /*0042*/ 	.short	(.L_17 - .L_16)


	//   ....[0]....
.L_16:
        /*0044*/ 	.word	0x00000100


	//----- nvinfo : EIATTR_REQNTID
	.align		4
.L_17:
        /*0048*/ 	.byte	0x04, 0x10
        /*004a*/ 	.short	(.L_19 - .L_18)
.L_18:
        /*004c*/ 	.word	0x00000100
        /*0050*/ 	.word	0x00000001
        /*0054*/ 	.word	0x00000001


	//----- nvinfo : EIATTR_CBANK_PARAM_SIZE
	.align		4
.L_19:
        /*0058*/ 	.byte	0x03, 0x19
        /*005a*/ 	.short	0x0014


	//----- nvinfo : EIATTR_PARAM_CBANK
	.align		4
        /*005c*/ 	.byte	0x04, 0x0a
        /*005e*/ 	.short	(.L_21 - .L_20)
	.align		4
.L_20:
        /*0060*/ 	.word	index@(.nv.constant0.triton_poi_fused_add_17)
        /*0064*/ 	.short	0x0210
        /*0066*/ 	.short	0x0014


	//----- nvinfo : EIATTR_SW_WAR
	.align		4
.L_21:
        /*0068*/ 	.byte	0x04, 0x36
        /*006a*/ 	.short	(.L_23 - .L_22)
.L_22:
        /*006c*/ 	.word	0x00000008
.L_23:


//--------------------- .nv.callgraph             --------------------------
	.section	.nv.callgraph,"",@"SHT_CUDA_CALLGRAPH"
	.align	4
	.sectionentsize	8
	.align		4
        /*0000*/ 	.word	0x00000000
	.align		4
        /*0004*/ 	.word	0xffffffff
	.align		4
        /*0008*/ 	.word	0x00000000
	.align		4
        /*000c*/ 	.word	0xfffffffe
	.align		4
        /*0010*/ 	.word	0x00000000
	.align		4
        /*0014*/ 	.word	0xfffffffd
	.align		4
        /*0018*/ 	.word	0x00000000
	.align		4
        /*001c*/ 	.word	0xfffffffc


//--------------------- .text.triton_poi_fused_add_17 --------------------------
	.section	.text.triton_poi_fused_add_17,"ax",@progbits
	.align	128
        .global         triton_poi_fused_add_17
        .type           triton_poi_fused_add_17,@function
        .size           triton_poi_fused_add_17,(.L_x_1 - triton_poi_fused_add_17)
        .other          triton_poi_fused_add_17,@"STO_CUDA_ENTRY STV_DEFAULT"
triton_poi_fused_add_17:
.text.triton_poi_fused_add_17:
[----:B------:R-:W-:Y:S01]  /*0000*/  LDC R1, c[0x0][0x28] ;  /* 0x00000a00ff017b82 */ /* 0x000fe20000000800 */
[----:B------:R-:W1:Y:S07]  /*0010*/  S2R R0, SR_TID.X ;  /* 0x0000000000007919 */ /* 0x000e6e0000002100 */
[----:B------:R-:W2:Y:S01]  /*0020*/  LDC.64 R4, c[0x0][0x218] ;  /* 0x00008600ff047b82 */ /* 0x000ea20000000a00 */
[----:B------:R-:W-:Y:S01]  /*0030*/  ULDC.64 UR4, c[0x0][0x208] ;  /* 0x0000820000047ab9 */ /* 0x000fe20000000a00 */
[----:B------:R-:W3:Y:S06]  /*0040*/  S2R R7, SR_CTAID.X ;  /* 0x0000000000077919 */ /* 0x000eec0000002500 */
[----:B------:R-:W4:Y:S01]  /*0050*/  LDC.64 R2, c[0x0][0x210] ;  /* 0x00008400ff027b82 */ /* 0x000f220000000a00 */
[----:B-1----:R-:W-:-:S04]  /*0060*/  SHF.L.U32 R0, R0, 0x1, RZ ;  /* 0x0000000100007819 */ /* 0x002fc800000006ff */
[----:B------:R-:W-:-:S04]  /*0070*/  LOP3.LUT R0, R0, 0x1fe, RZ, 0xc0, !PT ;  /* 0x000001fe00007812 */ /* 0x000fc800078ec0ff */
[----:B---3--:R-:W-:-:S05]  /*0080*/  LEA R7, R7, R0, 0x9 ;  /* 0x0000000007077211 */ /* 0x008fca00078e48ff */
[----:B--2---:R-:W-:-:S04]  /*0090*/  IMAD.WIDE R4, R7, 0x4, R4 ;  /* 0x0000000407047825 */ /* 0x004fc800078e0204 */
[----:B----4-:R-:W-:Y:S02]  /*00a0*/  IMAD.WIDE R2, R7, 0x4, R2 ;  /* 0x0000000407027825 */ /* 0x010fe400078e0202 */
[----:B------:R-:W2:Y:S04]  /*00b0*/  LDG.E.64 R4, desc[UR4][R4.64] ;  /* 0x0000000404047981 */ /* 0x000ea8000c1e1b00 */
[----:B------:R-:W2:Y:S02]  /*00c0*/  LDG.E.64 R6, desc[UR4][R2.64] ;  /* 0x0000000402067981 */ /* 0x000ea4000c1e1b00 */
[----:B--2---:R-:W-:Y:S01]  /*00d0*/  FADD R6, R6, R4 ;  /* 0x0000000406067221 */ /* 0x004fe20000000000 */
[----:B------:R-:W-:-:S05]  /*00e0*/  FADD R7, R7, R5 ;  /* 0x0000000507077221 */ /* 0x000fca0000000000 */
[----:B------:R-:W-:Y:S01]  /*00f0*/  STG.E.64 desc[UR4][R2.64], R6 ;  /* 0x0000000602007986 */ /* 0x000fe2000c101b04 */
[----:B------:R-:W-:Y:S05]  /*0100*/  EXIT ;  /* 0x000000000000794d */ /* 0x000fea0003800000 */
.L_x_0:
[----:B------:R-:W-:-:S00]  /*0110*/  BRA `(.L_x_0) ;  /* 0xfffffffc00fc7947 */ /* 0x000fc0000383ffff */
[----:B------:R-:W-:-:S00]  /*0120*/  NOP ;  /* 0x0000000000007918 */ /* 0x000fc00000000000 */
        /* <DEDUP_REMOVED lines=13> */
.L_x_1:


//--------------------- .nv.constant0.triton_poi_fused_add_17 --------------------------
	.section	.nv.constant0.triton_poi_fused_add_17,"a",@progbits
	.sectionflags	@""
	.align	4
.nv.constant0.triton_poi_fused_add_17:
	.zero		548
